//
// Generated by NVIDIA NVVM Compiler
//
// Compiler Build ID: CL-36424714
// Cuda compilation tools, release 13.0, V13.0.88
// Based on NVVM 20.0.0
//

.version 9.0
.target sm_100
.address_size 64

	// .globl	_Z6matmulPiS_S_

.visible .entry _Z6matmulPiS_S_(
	.param .u64 .ptr .align 1 _Z6matmulPiS_S__param_0,
	.param .u64 .ptr .align 1 _Z6matmulPiS_S__param_1,
	.param .u64 .ptr .align 1 _Z6matmulPiS_S__param_2
)
{
	.reg .pred 	%p<2>;
	.reg .b32 	%r<13>;
	.reg .b64 	%rd<13>;

	ld.param.u64 	%rd1, [_Z6matmulPiS_S__param_0];
	ld.param.u64 	%rd2, [_Z6matmulPiS_S__param_1];
	ld.param.u64 	%rd3, [_Z6matmulPiS_S__param_2];
	mov.u32 	%r1, %tid.x;
	mov.u32 	%r2, %tid.y;
	or.b32  	%r3, %r1, %r2;
	and.b32  	%r4, %r3, 1022;
	setp.ne.s32 	%p1, %r4, 0;
	@%p1 bra 	$L__BB0_2;
	cvta.to.global.u64 	%rd4, %rd3;
	cvta.to.global.u64 	%rd5, %rd1;
	cvta.to.global.u64 	%rd6, %rd2;
	shl.b32 	%r5, %r1, 1;
	mul.wide.u32 	%rd7, %r5, 4;
	add.s64 	%rd8, %rd5, %rd7;
	ld.global.u32 	%r6, [%rd8];
	mul.wide.u32 	%rd9, %r2, 4;
	add.s64 	%rd10, %rd6, %rd9;
	ld.global.u32 	%r7, [%rd10];
	mul.lo.s32 	%r8, %r7, %r6;
	ld.global.u32 	%r9, [%rd8+4];
	ld.global.u32 	%r10, [%rd10+8];
	mad.lo.s32 	%r11, %r10, %r9, %r8;
	add.s32 	%r12, %r5, %r2;
	mul.wide.u32 	%rd11, %r12, 4;
	add.s64 	%rd12, %rd4, %rd11;
	st.global.u32 	[%rd12], %r11;
$L__BB0_2:
	ret;

}


// ===== COMPILED SASS (sm_100) =====

	.target	sm_100

	.elftype	@"ET_EXEC"


//--------------------- .note.nv.tkinfo           --------------------------
	.section	.note.nv.tkinfo,"",@"SHT_NOTE"
	.sectionflags	@"SHF_NOTE_NV_TKINFO"
	.tkinfo
        /*0018*/ 	.word	0x00000002
        /*0030*/ 	.string	""
        /*0030*/ 	.string	"ptxas"
        /*0030*/ 	.string	"Cuda compilation tools, release 13.0, V13.0.88"
        /*0030*/ 	.string	"Build cuda_13.0.r13.0/compiler.36424714_0"
        /*0030*/ 	.string	"-arch sm_100 -m 64 "



//--------------------- .note.nv.cuinfo           --------------------------
	.section	.note.nv.cuinfo,"",@"SHT_NOTE"
	.sectionflags	@"SHF_NOTE_NV_CUINFO"
        /*0018*/ 	.short	0x0002
        /*001a*/ 	.short	0x0064
        /*001c*/ 	.short	0x0082
	.zero		2


//--------------------- .nv.info                  --------------------------
	.section	.nv.info,"",@"SHT_CUDA_INFO"
	.align	4


	//----- nvinfo : EIATTR_REGCOUNT
	.align		4
        /*0000*/ 	.byte	0x04, 0x2f
        /*0002*/ 	.short	(.L_1 - .L_0)
	.align		4
.L_0:
        /*0004*/ 	.word	index@(_Z6matmulPiS_S_)
        /*0008*/ 	.word	0x00000010


	//----- nvinfo : EIATTR_FRAME_SIZE
	.align		4
.L_1:
        /*000c*/ 	.byte	0x04, 0x11
        /*000e*/ 	.short	(.L_3 - .L_2)
	.align		4
.L_2:
        /*0010*/ 	.word	index@(_Z6matmulPiS_S_)
        /*0014*/ 	.word	0x00000000


	//----- nvinfo : EIATTR_MIN_STACK_SIZE
	.align		4
.L_3:
        /*0018*/ 	.byte	0x04, 0x12
        /*001a*/ 	.short	(.L_5 - .L_4)
	.align		4
.L_4:
        /*001c*/ 	.word	index@(_Z6matmulPiS_S_)
        /*0020*/ 	.word	0x00000000
.L_5:


//--------------------- .nv.compat                --------------------------
	.section	.nv.compat,"",@"SHT_CUDA_COMPAT_INFO"
	.align	4
        /*0000*/ 	.byte	0x02, 0x09, 0x00, 0x00, 0x02, 0x02, 0x01, 0x00, 0x02, 0x05, 0x05, 0x00, 0x03, 0x07, 0x01, 0x01
        /*0010*/ 	.byte	0x02, 0x03, 0x00, 0x00, 0x02, 0x06, 0x01, 0x00, 0x04, 0x0b, 0x08, 0x00, 0x09, 0x00, 0x00, 0x00
        /*0020*/ 	.byte	0x00, 0x00, 0x00, 0x00


//--------------------- .nv.info._Z6matmulPiS_S_  --------------------------
	.section	.nv.info._Z6matmulPiS_S_,"",@"SHT_CUDA_INFO"
	.sectionflags	@""
	.align	4


	//----- nvinfo : EIATTR_CUDA_API_VERSION
	.align		4
        /*0000*/ 	.byte	0x04, 0x37
        /*0002*/ 	.short	(.L_7 - .L_6)
.L_6:
        /*0004*/ 	.word	0x00000082


	//----- nvinfo : EIATTR_KPARAM_INFO
	.align		4
.L_7:
        /*0008*/ 	.byte	0x04, 0x17
        /*000a*/ 	.short	(.L_9 - .L_8)
.L_8:
        /*000c*/ 	.word	0x00000000
        /*0010*/ 	.short	0x0002
        /*0012*/ 	.short	0x0010
        /*0014*/ 	.byte	0x00, 0xf5, 0x21, 0x00


	//----- nvinfo : EIATTR_KPARAM_INFO
	.align		4
.L_9:
        /*0018*/ 	.byte	0x04, 0x17
        /*001a*/ 	.short	(.L_11 - .L_10)
.L_10:
        /*001c*/ 	.word	0x00000000
        /*0020*/ 	.short	0x0001
        /*0022*/ 	.short	0x0008
        /*0024*/ 	.byte	0x00, 0xf5, 0x21, 0x00


	//----- nvinfo : EIATTR_KPARAM_INFO
	.align		4
.L_11:
        /*0028*/ 	.byte	0x04, 0x17
        /*002a*/ 	.short	(.L_13 - .L_12)
.L_12:
        /*002c*/ 	.word	0x00000000
        /*0030*/ 	.short	0x0000
        /*0032*/ 	.short	0x0000
        /*0034*/ 	.byte	0x00, 0xf5, 0x21, 0x00


	//----- nvinfo : EIATTR_SPARSE_MMA_MASK
	.align		4
.L_13:
        /*0038*/ 	.byte	0x03, 0x50
        /*003a*/ 	.short	0x0000


	//----- nvinfo : EIATTR_MAXREG_COUNT
	.align		4
        /*003c*/ 	.byte	0x03, 0x1b
        /*003e*/ 	.short	0x00ff


	//----- nvinfo : EIATTR_MERCURY_ISA_VERSION
	.align		4
        /*0040*/ 	.byte	0x03, 0x5f
        /*0042*/ 	.short	0x0101


	//----- nvinfo : EIATTR_VRC_CTA_INIT_COUNT
	.align		4
        /*0044*/ 	.byte	0x02, 0x4a
	.zero		1
	.zero		1


	//----- nvinfo : EIATTR_EXIT_INSTR_OFFSETS
	.align		4
        /*0048*/ 	.byte	0x04, 0x1c
        /*004a*/ 	.short	(.L_15 - .L_14)


	//   ....[0]....
.L_14:
        /*004c*/ 	.word	0x00000040


	//   ....[1]....
        /*0050*/ 	.word	0x00000150


	//----- nvinfo : EIATTR_CBANK_PARAM_SIZE
	.align		4
.L_15:
        /*0054*/ 	.byte	0x03, 0x19
        /*0056*/ 	.short	0x0018


	//----- nvinfo : EIATTR_PARAM_CBANK
	.align		4
        /*0058*/ 	.byte	0x04, 0x0a
        /*005a*/ 	.short	(.L_17 - .L_16)
	.align		4
.L_16:
        /*005c*/ 	.word	index@(.nv.constant0._Z6matmulPiS_S_)
        /*0060*/ 	.short	0x0380
        /*0062*/ 	.short	0x0018


	//----- nvinfo : EIATTR_SW_WAR
	.align		4
.L_17:
        /*0064*/ 	.byte	0x04, 0x36
        /*0066*/ 	.short	(.L_19 - .L_18)
.L_18:
        /*0068*/ 	.word	0x00000008
.L_19:


//--------------------- .nv.callgraph             --------------------------
	.section	.nv.callgraph,"",@"SHT_CUDA_CALLGRAPH"
	.align	4
	.sectionentsize	8
	.align		4
        /*0000*/ 	.word	0x00000000
	.align		4
        /*0004*/ 	.word	0xffffffff
	.align		4
        /*0008*/ 	.word	0x00000000
	.align		4
        /*000c*/ 	.word	0xfffffffe
	.align		4
        /*0010*/ 	.word	0x00000000
	.align		4
        /*0014*/ 	.word	0xfffffffd
	.align		4
        /*0018*/ 	.word	0x00000000
	.align		4
        /*001c*/ 	.word	0xfffffffc


//--------------------- .text._Z6matmulPiS_S_     --------------------------
	.section	.text._Z6matmulPiS_S_,"ax",@progbits
	.align	128
        .global         _Z6matmulPiS_S_
        .type           _Z6matmulPiS_S_,@function
        .size           _Z6matmulPiS_S_,(.L_x_1 - _Z6matmulPiS_S_)
        .other          _Z6matmulPiS_S_,@"STO_CUDA_ENTRY STV_DEFAULT"
_Z6matmulPiS_S_:
.text._Z6matmulPiS_S_:
[----:B------:R-:W-:Y:S01]  /*0000*/  LDC R1, c[0x0][0x37c] ;  /* 0x0000df00ff017b82 */ /* 0x000fe20000000800 */
[----:B------:R-:W0:Y:S01]  /*0010*/  S2R R9, SR_TID.X ;  /* 0x0000000000097919 */ /* 0x000e220000002100 */
[----:B------:R-:W0:Y:S02]  /*0020*/  S2R R10, SR_TID.Y ;  /* 0x00000000000a7919 */ /* 0x000e240000002200 */
[----:B0-----:R-:W-:-:S13]  /*0030*/  LOP3.LUT P0, RZ, R9, 0x3fe, R10, 0xc8, !PT ;  /* 0x000003fe09ff7812 */ /* 0x001fda000780c80a */
[----:B------:R-:W-:Y:S05]  /*0040*/  @P0 EXIT ;  /* 0x000000000000094d */ /* 0x000fea0003800000 */
[----:B------:R-:W0:Y:S01]  /*0050*/  LDC.64 R2, c[0x0][0x380] ;  /* 0x0000e000ff027b82 */ /* 0x000e220000000a00 */
[----:B------:R-:W1:Y:S01]  /*0060*/  LDCU.64 UR4, c[0x0][0x358] ;  /* 0x00006b00ff0477ac */ /* 0x000e620008000a00 */
[----:B------:R-:W-:-:S06]  /*0070*/  SHF.L.U32 R9, R9, 0x1, RZ ;  /* 0x0000000109097819 */ /* 0x000fcc00000006ff */
[----:B------:R-:W2:Y:S08]  /*0080*/  LDC.64 R4, c[0x0][0x388] ;  /* 0x0000e200ff047b82 */ /* 0x000eb00000000a00 */
[----:B------:R-:W3:Y:S01]  /*0090*/  LDC.64 R6, c[0x0][0x390] ;  /* 0x0000e400ff067b82 */ /* 0x000ee20000000a00 */
[----:B0-----:R-:W-:-:S05]  /*00a0*/  IMAD.WIDE.U32 R2, R9, 0x4, R2 ;  /* 0x0000000409027825 */ /* 0x001fca00078e0002 */
[----:B-1----:R-:W4:Y:S01]  /*00b0*/  LDG.E R0, desc[UR4][R2.64] ;  /* 0x0000000402007981 */ /* 0x002f22000c1e1900 */
[----:B--2---:R-:W-:-:S03]  /*00c0*/  IMAD.WIDE.U32 R4, R10, 0x4, R4 ;  /* 0x000000040a047825 */ /* 0x004fc600078e0004 */
[----:B------:R-:W2:Y:S04]  /*00d0*/  LDG.E R13, desc[UR4][R2.64+0x4] ;  /* 0x00000404020d7981 */ /* 0x000ea8000c1e1900 */
[----:B------:R-:W4:Y:S04]  /*00e0*/  LDG.E R11, desc[UR4][R4.64] ;  /* 0x00000004040b7981 */ /* 0x000f28000c1e1900 */
[----:B------:R-:W2:Y:S01]  /*00f0*/  LDG.E R8, desc[UR4][R4.64+0x8] ;  /* 0x0000080404087981 */ /* 0x000ea2000c1e1900 */
[----:B------:R-:W-:-:S05]  /*0100*/  IADD3 R9, PT, PT, R9, R10, RZ ;  /* 0x0000000a09097210 */ /* 0x000fca0007ffe0ff */
[----:B---3--:R-:W-:-:S04]  /*0110*/  IMAD.WIDE.U32 R6, R9, 0x4, R6 ;  /* 0x0000000409067825 */ /* 0x008fc800078e0006 */
[----:B----4-:R-:W-:-:S04]  /*0120*/  IMAD R0, R0, R11, RZ ;  /* 0x0000000b00007224 */ /* 0x010fc800078e02ff */
[----:B--2---:R-:W-:-:S05]  /*0130*/  IMAD R13, R13, R8, R0 ;  /* 0x000000080d0d7224 */ /* 0x004fca00078e0200 */
[----:B------:R-:W-:Y:S01]  /*0140*/  STG.E desc[UR4][R6.64], R13 ;  /* 0x0000000d06007986 */ /* 0x000fe2000c101904 */
[----:B------:R-:W-:Y:S05]  /*0150*/  EXIT ;  /* 0x000000000000794d */ /* 0x000fea0003800000 */
.L_x_0:
[----:B------:R-:W-:-:S00]  /*0160*/  BRA `(.L_x_0) ;  /* 0xfffffffc00fc7947 */ /* 0x000fc0000383ffff */
[----:B------:R-:W-:-:S00]  /*0170*/  NOP ;  /* 0x0000000000007918 */ /* 0x000fc00000000000 */
        /* <DEDUP_REMOVED lines=8> */
.L_x_1:


//--------------------- .nv.shared.reserved.0     --------------------------
	.section	.nv.shared.reserved.0,"aw",@nobits
	.weak		__nv_reservedSMEM_offset_0_alias
	.size		__nv_reservedSMEM_offset_0_alias, 0, 64
	.other		__nv_reservedSMEM_offset_0_alias,@"STO_CUDA_RESERVED_SHARED STV_DEFAULT"
__nv_reservedSMEM_offset_0_alias:
	.zero		0
	.zero		64


//--------------------- .nv.constant0._Z6matmulPiS_S_ --------------------------
	.section	.nv.constant0._Z6matmulPiS_S_,"a",@progbits
	.sectionflags	@""
	.align	4
.nv.constant0._Z6matmulPiS_S_:
	.zero		920


//--------------------- SYMBOLS --------------------------

	.type		.nv.reservedSmem.offset0,@object
	.size		.nv.reservedSmem.offset0,0x4
